//
// Generated by NVIDIA NVVM Compiler
//
// Compiler Build ID: CL-36424714
// Cuda compilation tools, release 13.0, V13.0.88
// Based on NVVM 20.0.0
//

.version 9.0
.target sm_100
.address_size 64

	// .globl	main_kernel0
// _ZZ12main_kernel0E9AT_shared has been demoted
// _ZZ12main_kernel0E8B_shared has been demoted

.visible .entry main_kernel0(
	.param .u64 .ptr .align 1 main_kernel0_param_0,
	.param .u64 .ptr .align 1 main_kernel0_param_1,
	.param .u64 .ptr .align 1 main_kernel0_param_2
)
.maxntid 256
{
	.reg .pred 	%p<3>;
	.reg .b32 	%r<52>;
	.reg .b32 	%f<354>;
	.reg .b64 	%rd<16>;
	// demoted variable
	.shared .align 16 .b8 _ZZ12main_kernel0E9AT_shared[8192];
	// demoted variable
	.shared .align 16 .b8 _ZZ12main_kernel0E8B_shared[8192];
	mov.b32 	%r50, 0;
	mov.f32 	%f290, 0f00000000;
	mov.u32 	%r9, %ctaid.y;
	shl.b32 	%r10, %r9, 7;
	mov.u32 	%r11, %tid.y;
	shl.b32 	%r12, %r11, 14;
	add.s32 	%r13, %r10, %r12;
	mov.u32 	%r14, %tid.x;
	shl.b32 	%r15, %r14, 2;
	add.s32 	%r16, %r13, %r15;
	mov.f32 	%f291, %f290;
	mov.f32 	%f292, %f290;
	mov.f32 	%f293, %f290;
	mov.f32 	%f294, %f290;
	mov.f32 	%f295, %f290;
	mov.f32 	%f296, %f290;
	mov.f32 	%f297, %f290;
	mov.f32 	%f298, %f290;
	mov.f32 	%f299, %f290;
	mov.f32 	%f300, %f290;
	mov.f32 	%f301, %f290;
	mov.f32 	%f302, %f290;
	mov.f32 	%f303, %f290;
	mov.f32 	%f304, %f290;
	mov.f32 	%f305, %f290;
	mov.f32 	%f306, %f290;
	mov.f32 	%f307, %f290;
	mov.f32 	%f308, %f290;
	mov.f32 	%f309, %f290;
	mov.f32 	%f310, %f290;
	mov.f32 	%f311, %f290;
	mov.f32 	%f312, %f290;
	mov.f32 	%f313, %f290;
	mov.f32 	%f314, %f290;
	mov.f32 	%f315, %f290;
	mov.f32 	%f316, %f290;
	mov.f32 	%f317, %f290;
	mov.f32 	%f318, %f290;
	mov.f32 	%f319, %f290;
	mov.f32 	%f320, %f290;
	mov.f32 	%f321, %f290;
	mov.f32 	%f322, %f290;
	mov.f32 	%f323, %f290;
	mov.f32 	%f324, %f290;
	mov.f32 	%f325, %f290;
	mov.f32 	%f326, %f290;
	mov.f32 	%f327, %f290;
	mov.f32 	%f328, %f290;
	mov.f32 	%f329, %f290;
	mov.f32 	%f330, %f290;
	mov.f32 	%f331, %f290;
	mov.f32 	%f332, %f290;
	mov.f32 	%f333, %f290;
	mov.f32 	%f334, %f290;
	mov.f32 	%f335, %f290;
	mov.f32 	%f336, %f290;
	mov.f32 	%f337, %f290;
	mov.f32 	%f338, %f290;
	mov.f32 	%f339, %f290;
	mov.f32 	%f340, %f290;
	mov.f32 	%f341, %f290;
	mov.f32 	%f342, %f290;
	mov.f32 	%f343, %f290;
	mov.f32 	%f344, %f290;
	mov.f32 	%f345, %f290;
	mov.f32 	%f346, %f290;
	mov.f32 	%f347, %f290;
	mov.f32 	%f348, %f290;
	mov.f32 	%f349, %f290;
	mov.f32 	%f350, %f290;
	mov.f32 	%f351, %f290;
	mov.f32 	%f352, %f290;
	mov.f32 	%f353, %f290;
$L__BB0_1:
	ld.param.u64 	%rd14, [main_kernel0_param_1];
	ld.param.u64 	%rd13, [main_kernel0_param_0];
	bar.sync 	0;
	shl.b32 	%r8, %r50, 18;
	add.s32 	%r17, %r16, %r8;
	cvta.to.global.u64 	%rd4, %rd13;
	mul.wide.u32 	%rd5, %r17, 4;
	add.s64 	%rd6, %rd4, %rd5;
	ld.global.nc.v4.f32 	{%f194, %f195, %f196, %f197}, [%rd6];
	shl.b32 	%r18, %r11, 5;
	add.s32 	%r19, %r18, %r14;
	shl.b32 	%r20, %r19, 4;
	mov.u32 	%r21, _ZZ12main_kernel0E9AT_shared;
	add.s32 	%r22, %r21, %r20;
	st.shared.v4.f32 	[%r22], {%f194, %f195, %f196, %f197};
	ld.global.nc.v4.f32 	{%f198, %f199, %f200, %f201}, [%rd6+256];
	st.shared.v4.f32 	[%r22+256], {%f198, %f199, %f200, %f201};
	mov.u32 	%r23, %ctaid.x;
	shl.b32 	%r24, %r23, 7;
	add.s32 	%r25, %r24, %r12;
	add.s32 	%r26, %r25, %r15;
	add.s32 	%r27, %r26, %r8;
	cvta.to.global.u64 	%rd7, %rd14;
	mul.wide.u32 	%rd8, %r27, 4;
	add.s64 	%rd9, %rd7, %rd8;
	ld.global.nc.v4.f32 	{%f202, %f203, %f204, %f205}, [%rd9];
	mov.u32 	%r28, _ZZ12main_kernel0E8B_shared;
	add.s32 	%r29, %r28, %r20;
	st.shared.v4.f32 	[%r29], {%f202, %f203, %f204, %f205};
	ld.global.nc.v4.f32 	{%f206, %f207, %f208, %f209}, [%rd9+256];
	st.shared.v4.f32 	[%r29+256], {%f206, %f207, %f208, %f209};
	bar.sync 	0;
	mov.b32 	%r51, 0;
$L__BB0_2:
	shl.b32 	%r30, %r51, 5;
	mov.u32 	%r3, %tid.y;
	add.s32 	%r31, %r30, %r3;
	shl.b32 	%r32, %r31, 4;
	mov.u32 	%r33, _ZZ12main_kernel0E9AT_shared;
	add.s32 	%r34, %r33, %r32;
	ld.shared.v4.f32 	{%f210, %f211, %f212, %f213}, [%r34];
	ld.shared.v4.f32 	{%f214, %f215, %f216, %f217}, [%r34+256];
	mov.u32 	%r35, %tid.x;
	add.s32 	%r36, %r30, %r35;
	shl.b32 	%r37, %r36, 4;
	mov.u32 	%r38, _ZZ12main_kernel0E8B_shared;
	add.s32 	%r39, %r38, %r37;
	ld.shared.v4.f32 	{%f218, %f219, %f220, %f221}, [%r39];
	ld.shared.v4.f32 	{%f222, %f223, %f224, %f225}, [%r39+256];
	fma.rn.f32 	%f337, %f210, %f218, %f337;
	fma.rn.f32 	%f305, %f214, %f218, %f305;
	fma.rn.f32 	%f321, %f210, %f222, %f321;
	fma.rn.f32 	%f338, %f214, %f222, %f338;
	fma.rn.f32 	%f336, %f210, %f219, %f336;
	fma.rn.f32 	%f304, %f214, %f219, %f304;
	fma.rn.f32 	%f320, %f210, %f223, %f320;
	fma.rn.f32 	%f339, %f214, %f223, %f339;
	fma.rn.f32 	%f335, %f210, %f220, %f335;
	fma.rn.f32 	%f303, %f214, %f220, %f303;
	fma.rn.f32 	%f319, %f210, %f224, %f319;
	fma.rn.f32 	%f340, %f214, %f224, %f340;
	fma.rn.f32 	%f334, %f210, %f221, %f334;
	fma.rn.f32 	%f302, %f214, %f221, %f302;
	fma.rn.f32 	%f318, %f210, %f225, %f318;
	fma.rn.f32 	%f341, %f214, %f225, %f341;
	fma.rn.f32 	%f333, %f211, %f218, %f333;
	fma.rn.f32 	%f301, %f215, %f218, %f301;
	fma.rn.f32 	%f317, %f211, %f222, %f317;
	fma.rn.f32 	%f342, %f215, %f222, %f342;
	fma.rn.f32 	%f332, %f211, %f219, %f332;
	fma.rn.f32 	%f300, %f215, %f219, %f300;
	fma.rn.f32 	%f316, %f211, %f223, %f316;
	fma.rn.f32 	%f343, %f215, %f223, %f343;
	fma.rn.f32 	%f331, %f211, %f220, %f331;
	fma.rn.f32 	%f299, %f215, %f220, %f299;
	fma.rn.f32 	%f315, %f211, %f224, %f315;
	fma.rn.f32 	%f344, %f215, %f224, %f344;
	fma.rn.f32 	%f330, %f211, %f221, %f330;
	fma.rn.f32 	%f298, %f215, %f221, %f298;
	fma.rn.f32 	%f314, %f211, %f225, %f314;
	fma.rn.f32 	%f345, %f215, %f225, %f345;
	fma.rn.f32 	%f329, %f212, %f218, %f329;
	fma.rn.f32 	%f297, %f216, %f218, %f297;
	fma.rn.f32 	%f313, %f212, %f222, %f313;
	fma.rn.f32 	%f346, %f216, %f222, %f346;
	fma.rn.f32 	%f328, %f212, %f219, %f328;
	fma.rn.f32 	%f296, %f216, %f219, %f296;
	fma.rn.f32 	%f312, %f212, %f223, %f312;
	fma.rn.f32 	%f347, %f216, %f223, %f347;
	fma.rn.f32 	%f327, %f212, %f220, %f327;
	fma.rn.f32 	%f295, %f216, %f220, %f295;
	fma.rn.f32 	%f311, %f212, %f224, %f311;
	fma.rn.f32 	%f348, %f216, %f224, %f348;
	fma.rn.f32 	%f326, %f212, %f221, %f326;
	fma.rn.f32 	%f294, %f216, %f221, %f294;
	fma.rn.f32 	%f310, %f212, %f225, %f310;
	fma.rn.f32 	%f349, %f216, %f225, %f349;
	fma.rn.f32 	%f325, %f213, %f218, %f325;
	fma.rn.f32 	%f293, %f217, %f218, %f293;
	fma.rn.f32 	%f309, %f213, %f222, %f309;
	fma.rn.f32 	%f350, %f217, %f222, %f350;
	fma.rn.f32 	%f324, %f213, %f219, %f324;
	fma.rn.f32 	%f292, %f217, %f219, %f292;
	fma.rn.f32 	%f308, %f213, %f223, %f308;
	fma.rn.f32 	%f351, %f217, %f223, %f351;
	fma.rn.f32 	%f323, %f213, %f220, %f323;
	fma.rn.f32 	%f291, %f217, %f220, %f291;
	fma.rn.f32 	%f307, %f213, %f224, %f307;
	fma.rn.f32 	%f352, %f217, %f224, %f352;
	fma.rn.f32 	%f322, %f213, %f221, %f322;
	fma.rn.f32 	%f290, %f217, %f221, %f290;
	fma.rn.f32 	%f306, %f213, %f225, %f306;
	fma.rn.f32 	%f353, %f217, %f225, %f353;
	add.s32 	%r51, %r51, 1;
	setp.ne.s32 	%p1, %r51, 16;
	@%p1 bra 	$L__BB0_2;
	add.s32 	%r50, %r50, 1;
	setp.ne.s32 	%p2, %r50, 1024;
	@%p2 bra 	$L__BB0_1;
	ld.param.u64 	%rd15, [main_kernel0_param_2];
	cvta.to.global.u64 	%rd10, %rd15;
	mov.u32 	%r40, %ctaid.y;
	shl.b32 	%r41, %r40, 21;
	shl.b32 	%r42, %r3, 16;
	add.s32 	%r43, %r41, %r42;
	mov.u32 	%r44, %ctaid.x;
	shl.b32 	%r45, %r44, 7;
	add.s32 	%r46, %r43, %r45;
	shl.b32 	%r48, %r35, 2;
	add.s32 	%r49, %r46, %r48;
	mul.wide.u32 	%rd11, %r49, 4;
	add.s64 	%rd12, %rd10, %rd11;
	st.global.f32 	[%rd12], %f337;
	st.global.f32 	[%rd12+4194304], %f305;
	st.global.f32 	[%rd12+256], %f321;
	st.global.f32 	[%rd12+4194560], %f338;
	st.global.f32 	[%rd12+4], %f336;
	st.global.f32 	[%rd12+4194308], %f304;
	st.global.f32 	[%rd12+260], %f320;
	st.global.f32 	[%rd12+4194564], %f339;
	st.global.f32 	[%rd12+8], %f335;
	st.global.f32 	[%rd12+4194312], %f303;
	st.global.f32 	[%rd12+264], %f319;
	st.global.f32 	[%rd12+4194568], %f340;
	st.global.f32 	[%rd12+12], %f334;
	st.global.f32 	[%rd12+4194316], %f302;
	st.global.f32 	[%rd12+268], %f318;
	st.global.f32 	[%rd12+4194572], %f341;
	st.global.f32 	[%rd12+65536], %f333;
	st.global.f32 	[%rd12+4259840], %f301;
	st.global.f32 	[%rd12+65792], %f317;
	st.global.f32 	[%rd12+4260096], %f342;
	st.global.f32 	[%rd12+65540], %f332;
	st.global.f32 	[%rd12+4259844], %f300;
	st.global.f32 	[%rd12+65796], %f316;
	st.global.f32 	[%rd12+4260100], %f343;
	st.global.f32 	[%rd12+65544], %f331;
	st.global.f32 	[%rd12+4259848], %f299;
	st.global.f32 	[%rd12+65800], %f315;
	st.global.f32 	[%rd12+4260104], %f344;
	st.global.f32 	[%rd12+65548], %f330;
	st.global.f32 	[%rd12+4259852], %f298;
	st.global.f32 	[%rd12+65804], %f314;
	st.global.f32 	[%rd12+4260108], %f345;
	st.global.f32 	[%rd12+131072], %f329;
	st.global.f32 	[%rd12+4325376], %f297;
	st.global.f32 	[%rd12+131328], %f313;
	st.global.f32 	[%rd12+4325632], %f346;
	st.global.f32 	[%rd12+131076], %f328;
	st.global.f32 	[%rd12+4325380], %f296;
	st.global.f32 	[%rd12+131332], %f312;
	st.global.f32 	[%rd12+4325636], %f347;
	st.global.f32 	[%rd12+131080], %f327;
	st.global.f32 	[%rd12+4325384], %f295;
	st.global.f32 	[%rd12+131336], %f311;
	st.global.f32 	[%rd12+4325640], %f348;
	st.global.f32 	[%rd12+131084], %f326;
	st.global.f32 	[%rd12+4325388], %f294;
	st.global.f32 	[%rd12+131340], %f310;
	st.global.f32 	[%rd12+4325644], %f349;
	st.global.f32 	[%rd12+196608], %f325;
	st.global.f32 	[%rd12+4390912], %f293;
	st.global.f32 	[%rd12+196864], %f309;
	st.global.f32 	[%rd12+4391168], %f350;
	st.global.f32 	[%rd12+196612], %f324;
	st.global.f32 	[%rd12+4390916], %f292;
	st.global.f32 	[%rd12+196868], %f308;
	st.global.f32 	[%rd12+4391172], %f351;
	st.global.f32 	[%rd12+196616], %f323;
	st.global.f32 	[%rd12+4390920], %f291;
	st.global.f32 	[%rd12+196872], %f307;
	st.global.f32 	[%rd12+4391176], %f352;
	st.global.f32 	[%rd12+196620], %f322;
	st.global.f32 	[%rd12+4390924], %f290;
	st.global.f32 	[%rd12+196876], %f306;
	st.global.f32 	[%rd12+4391180], %f353;
	ret;

}


// ===== COMPILED SASS (sm_100) =====

	.target	sm_100

	.elftype	@"ET_EXEC"


//--------------------- .note.nv.tkinfo           --------------------------
	.section	.note.nv.tkinfo,"",@"SHT_NOTE"
	.sectionflags	@"SHF_NOTE_NV_TKINFO"
	.tkinfo
        /*0018*/ 	.word	0x00000002
        /*0030*/ 	.string	""
        /*0030*/ 	.string	"ptxas"
        /*0030*/ 	.string	"Cuda compilation tools, release 13.0, V13.0.88"
        /*0030*/ 	.string	"Build cuda_13.0.r13.0/compiler.36424714_0"
        /*0030*/ 	.string	"-arch sm_100 -m 64 "



//--------------------- .note.nv.cuinfo           --------------------------
	.section	.note.nv.cuinfo,"",@"SHT_NOTE"
	.sectionflags	@"SHF_NOTE_NV_CUINFO"
        /*0018*/ 	.short	0x0002
        /*001a*/ 	.short	0x0064
        /*001c*/ 	.short	0x0082
	.zero		2


//--------------------- .nv.info                  --------------------------
	.section	.nv.info,"",@"SHT_CUDA_INFO"
	.align	4


	//----- nvinfo : EIATTR_REGCOUNT
	.align		4
        /*0000*/ 	.byte	0x04, 0x2f
        /*0002*/ 	.short	(.L_1 - .L_0)
	.align		4
.L_0:
        /*0004*/ 	.word	index@(main_kernel0)
        /*0008*/ 	.word	0x00000063


	//----- nvinfo : EIATTR_FRAME_SIZE
	.align		4
.L_1:
        /*000c*/ 	.byte	0x04, 0x11
        /*000e*/ 	.short	(.L_3 - .L_2)
	.align		4
.L_2:
        /*0010*/ 	.word	index@(main_kernel0)
        /*0014*/ 	.word	0x00000000


	//----- nvinfo : EIATTR_MIN_STACK_SIZE
	.align		4
.L_3:
        /*0018*/ 	.byte	0x04, 0x12
        /*001a*/ 	.short	(.L_5 - .L_4)
	.align		4
.L_4:
        /*001c*/ 	.word	index@(main_kernel0)
        /*0020*/ 	.word	0x00000000
.L_5:


//--------------------- .nv.compat                --------------------------
	.section	.nv.compat,"",@"SHT_CUDA_COMPAT_INFO"
	.align	4
        /*0000*/ 	.byte	0x02, 0x09, 0x00, 0x00, 0x02, 0x02, 0x01, 0x00, 0x02, 0x05, 0x05, 0x00, 0x03, 0x07, 0x01, 0x01
        /*0010*/ 	.byte	0x02, 0x03, 0x00, 0x00, 0x02, 0x06, 0x01, 0x00, 0x04, 0x0b, 0x08, 0x00, 0x09, 0x00, 0x00, 0x00
        /*0020*/ 	.byte	0x00, 0x00, 0x00, 0x00


//--------------------- .nv.info.main_kernel0     --------------------------
	.section	.nv.info.main_kernel0,"",@"SHT_CUDA_INFO"
	.sectionflags	@""
	.align	4


	//----- nvinfo : EIATTR_CUDA_API_VERSION
	.align		4
        /*0000*/ 	.byte	0x04, 0x37
        /*0002*/ 	.short	(.L_7 - .L_6)
.L_6:
        /*0004*/ 	.word	0x00000082


	//----- nvinfo : EIATTR_KPARAM_INFO
	.align		4
.L_7:
        /*0008*/ 	.byte	0x04, 0x17
        /*000a*/ 	.short	(.L_9 - .L_8)
.L_8:
        /*000c*/ 	.word	0x00000000
        /*0010*/ 	.short	0x0002
        /*0012*/ 	.short	0x0010
        /*0014*/ 	.byte	0x00, 0xf5, 0x21, 0x00


	//----- nvinfo : EIATTR_KPARAM_INFO
	.align		4
.L_9:
        /*0018*/ 	.byte	0x04, 0x17
        /*001a*/ 	.short	(.L_11 - .L_10)
.L_10:
        /*001c*/ 	.word	0x00000000
        /*0020*/ 	.short	0x0001
        /*0022*/ 	.short	0x0008
        /*0024*/ 	.byte	0x00, 0xf5, 0x21, 0x00


	//----- nvinfo : EIATTR_KPARAM_INFO
	.align		4
.L_11:
        /*0028*/ 	.byte	0x04, 0x17
        /*002a*/ 	.short	(.L_13 - .L_12)
.L_12:
        /*002c*/ 	.word	0x00000000
        /*0030*/ 	.short	0x0000
        /*0032*/ 	.short	0x0000
        /*0034*/ 	.byte	0x00, 0xf5, 0x21, 0x00


	//----- nvinfo : EIATTR_SPARSE_MMA_MASK
	.align		4
.L_13:
        /*0038*/ 	.byte	0x03, 0x50
        /*003a*/ 	.short	0x0000


	//----- nvinfo : EIATTR_MAXREG_COUNT
	.align		4
        /*003c*/ 	.byte	0x03, 0x1b
        /*003e*/ 	.short	0x00ff


	//----- nvinfo : EIATTR_NUM_BARRIERS
	.align		4
        /*0040*/ 	.byte	0x02, 0x4c
        /*0042*/ 	.byte	0x01
	.zero		1


	//----- nvinfo : EIATTR_MERCURY_ISA_VERSION
	.align		4
        /*0044*/ 	.byte	0x03, 0x5f
        /*0046*/ 	.short	0x0101


	//----- nvinfo : EIATTR_VRC_CTA_INIT_COUNT
	.align		4
        /*0048*/ 	.byte	0x02, 0x4a
	.zero		1
	.zero		1


	//----- nvinfo : EIATTR_EXIT_INSTR_OFFSETS
	.align		4
        /*004c*/ 	.byte	0x04, 0x1c
        /*004e*/ 	.short	(.L_15 - .L_14)


	//   ....[0]....
.L_14:
        /*0050*/ 	.word	0x00000e00


	//----- nvinfo : EIATTR_MAX_THREADS
	.align		4
.L_15:
        /*0054*/ 	.byte	0x04, 0x05
        /*0056*/ 	.short	(.L_17 - .L_16)
.L_16:
        /*0058*/ 	.word	0x00000100
        /*005c*/ 	.word	0x00000001
        /*0060*/ 	.word	0x00000001


	//----- nvinfo : EIATTR_CBANK_PARAM_SIZE
	.align		4
.L_17:
        /*0064*/ 	.byte	0x03, 0x19
        /*0066*/ 	.short	0x0018


	//----- nvinfo : EIATTR_PARAM_CBANK
	.align		4
        /*0068*/ 	.byte	0x04, 0x0a
        /*006a*/ 	.short	(.L_19 - .L_18)
	.align		4
.L_18:
        /*006c*/ 	.word	index@(.nv.constant0.main_kernel0)
        /*0070*/ 	.short	0x0380
        /*0072*/ 	.short	0x0018


	//----- nvinfo : EIATTR_SW_WAR
	.align		4
.L_19:
        /*0074*/ 	.byte	0x04, 0x36
        /*0076*/ 	.short	(.L_21 - .L_20)
.L_20:
        /*0078*/ 	.word	0x00000008
.L_21:


//--------------------- .nv.callgraph             --------------------------
	.section	.nv.callgraph,"",@"SHT_CUDA_CALLGRAPH"
	.align	4
	.sectionentsize	8
	.align		4
        /*0000*/ 	.word	0x00000000
	.align		4
        /*0004*/ 	.word	0xffffffff
	.align		4
        /*0008*/ 	.word	0x00000000
	.align		4
        /*000c*/ 	.word	0xfffffffe
	.align		4
        /*0010*/ 	.word	0x00000000
	.align		4
        /*0014*/ 	.word	0xfffffffd
	.align		4
        /*0018*/ 	.word	0x00000000
	.align		4
        /*001c*/ 	.word	0xfffffffc


//--------------------- .text.main_kernel0        --------------------------
	.section	.text.main_kernel0,"ax",@progbits
	.align	128
        .global         main_kernel0
        .type           main_kernel0,@function
        .size           main_kernel0,(.L_x_3 - main_kernel0)
        .other          main_kernel0,@"STO_CUDA_ENTRY STV_DEFAULT"
main_kernel0:
.text.main_kernel0:
[----:B------:R-:W-:Y:S01]  /*0000*/  LDC R1, c[0x0][0x37c] ;  /* 0x0000df00ff017b82 */ /* 0x000fe20000000800 */
[----:B------:R-:W0:Y:S01]  /*0010*/  S2R R92, SR_TID.Y ;  /* 0x00000000005c7919 */ /* 0x000e220000002200 */
[----:B------:R-:W-:Y:S01]  /*0020*/  HFMA2 R96, -RZ, RZ, 0, 0 ;  /* 0x00000000ff607431 */ /* 0x000fe200000001ff */
[----:B------:R-:W-:Y:S01]  /*0030*/  MOV R0, RZ ;  /* 0x000000ff00007202 */ /* 0x000fe20000000f00 */
[----:B------:R-:W-:Y:S01]  /*0040*/  HFMA2 R90, -RZ, RZ, 0, 0 ;  /* 0x00000000ff5a7431 */ /* 0x000fe200000001ff */
[----:B------:R-:W1:Y:S01]  /*0050*/  S2R R3, SR_CTAID.Y ;  /* 0x0000000000037919 */ /* 0x000e620000002600 */
[----:B------:R-:W-:Y:S01]  /*0060*/  HFMA2 R86, -RZ, RZ, 0, 0 ;  /* 0x00000000ff567431 */ /* 0x000fe200000001ff */
[----:B------:R-:W-:Y:S01]  /*0070*/  CS2R R22, SRZ ;  /* 0x0000000000167805 */ /* 0x000fe2000001ff00 */
[----:B------:R-:W-:Y:S01]  /*0080*/  HFMA2 R80, -RZ, RZ, 0, 0 ;  /* 0x00000000ff507431 */ /* 0x000fe200000001ff */
[----:B------:R-:W2:Y:S01]  /*0090*/  S2R R79, SR_TID.X ;  /* 0x00000000004f7919 */ /* 0x000ea20000002100 */
[----:B------:R-:W-:Y:S01]  /*00a0*/  HFMA2 R84, -RZ, RZ, 0, 0 ;  /* 0x00000000ff547431 */ /* 0x000fe200000001ff */
[----:B------:R-:W-:-:S02]  /*00b0*/  CS2R R24, SRZ ;  /* 0x0000000000187805 */ /* 0x000fc4000001ff00 */
[----:B------:R-:W-:Y:S02]  /*00c0*/  CS2R R26, SRZ ;  /* 0x00000000001a7805 */ /* 0x000fe4000001ff00 */
[----:B------:R-:W-:Y:S02]  /*00d0*/  CS2R R30, SRZ ;  /* 0x00000000001e7805 */ /* 0x000fe4000001ff00 */
[----:B------:R-:W-:Y:S02]  /*00e0*/  CS2R R32, SRZ ;  /* 0x0000000000207805 */ /* 0x000fe4000001ff00 */
[----:B------:R-:W-:Y:S02]  /*00f0*/  CS2R R34, SRZ ;  /* 0x0000000000227805 */ /* 0x000fe4000001ff00 */
[----:B------:R-:W-:Y:S02]  /*0100*/  CS2R R36, SRZ ;  /* 0x0000000000247805 */ /* 0x000fe4000001ff00 */
[----:B------:R-:W-:-:S02]  /*0110*/  CS2R R28, SRZ ;  /* 0x00000000001c7805 */ /* 0x000fc4000001ff00 */
[----:B------:R-:W-:Y:S02]  /*0120*/  CS2R R48, SRZ ;  /* 0x0000000000307805 */ /* 0x000fe4000001ff00 */
[----:B------:R-:W-:Y:S02]  /*0130*/  CS2R R50, SRZ ;  /* 0x0000000000327805 */ /* 0x000fe4000001ff00 */
[----:B------:R-:W-:Y:S02]  /*0140*/  CS2R R52, SRZ ;  /* 0x0000000000347805 */ /* 0x000fe4000001ff00 */
[----:B------:R-:W-:Y:S02]  /*0150*/  CS2R R54, SRZ ;  /* 0x0000000000367805 */ /* 0x000fe4000001ff00 */
[----:B------:R-:W-:Y:S02]  /*0160*/  CS2R R72, SRZ ;  /* 0x0000000000487805 */ /* 0x000fe4000001ff00 */
[----:B------:R-:W-:-:S02]  /*0170*/  MOV R88, RZ ;  /* 0x000000ff00587202 */ /* 0x000fc40000000f00 */
        /* <DEDUP_REMOVED lines=9> */
[----:B0-----:R-:W-:Y:S02]  /*0210*/  SHF.L.U32 R94, R92, 0xe, RZ ;  /* 0x0000000e5c5e7819 */ /* 0x001fe400000006ff */
[----:B------:R-:W-:Y:S02]  /*0220*/  CS2R R62, SRZ ;  /* 0x00000000003e7805 */ /* 0x000fe4000001ff00 */
[----:B------:R-:W-:-:S02]  /*0230*/  CS2R R64, SRZ ;  /* 0x0000000000407805 */ /* 0x000fc4000001ff00 */
[----:B------:R-:W-:Y:S02]  /*0240*/  CS2R R66, SRZ ;  /* 0x0000000000427805 */ /* 0x000fe4000001ff00 */
[----:B-1----:R-:W-:Y:S02]  /*0250*/  LEA R2, R3, R94, 0x7 ;  /* 0x0000005e03027211 */ /* 0x002fe400078e38ff */
[----:B------:R-:W-:Y:S02]  /*0260*/  CS2R R70, SRZ ;  /* 0x0000000000467805 */ /* 0x000fe4000001ff00 */
[----:B------:R-:W-:Y:S02]  /*0270*/  CS2R R74, SRZ ;  /* 0x00000000004a7805 */ /* 0x000fe4000001ff00 */
[----:B------:R-:W-:Y:S02]  /*0280*/  MOV R78, RZ ;  /* 0x000000ff004e7202 */ /* 0x000fe40000000f00 */
[----:B------:R-:W-:-:S02]  /*0290*/  CS2R R38, SRZ ;  /* 0x0000000000267805 */ /* 0x000fc4000001ff00 */
[----:B------:R-:W-:Y:S01]  /*02a0*/  MOV R82, RZ ;  /* 0x000000ff00527202 */ /* 0x000fe20000000f00 */
[----:B------:R-:W0:Y:S01]  /*02b0*/  LDCU.64 UR8, c[0x0][0x358] ;  /* 0x00006b00ff0877ac */ /* 0x000e220008000a00 */
[----:B--2---:R-:W-:-:S07]  /*02c0*/  LEA R83, R79, R2, 0x2 ;  /* 0x000000024f537211 */ /* 0x004fce00078e10ff */
.L_x_1:
[----:B------:R-:W1:Y:S01]  /*02d0*/  S2R R81, SR_CTAID.X ;  /* 0x0000000000517919 */ /* 0x000e620000002500 */
[----:B------:R-:W2:Y:S01]  /*02e0*/  LDC.64 R20, c[0x0][0x380] ;  /* 0x0000e000ff147b82 */ /* 0x000ea20000000a00 */
[----:B------:R-:W-:-:S07]  /*02f0*/  LEA R5, R96, R83, 0x12 ;  /* 0x0000005360057211 */ /* 0x000fce00078e90ff */
[----:B------:R-:W3:Y:S01]  /*0300*/  LDC.64 R2, c[0x0][0x388] ;  /* 0x0000e200ff027b82 */ /* 0x000ee20000000a00 */
[----:B--2---:R-:W-:-:S05]  /*0310*/  IMAD.WIDE.U32 R20, R5, 0x4, R20 ;  /* 0x0000000405147825 */ /* 0x004fca00078e0014 */
[----:B0-----:R-:W2:Y:S01]  /*0320*/  LDG.E.128.CONSTANT R4, desc[UR8][R20.64] ;  /* 0x0000000814047981 */ /* 0x001ea2000c1e9d00 */
[----:B-1----:R-:W-:-:S04]  /*0330*/  LEA R8, R81, R94, 0x7 ;  /* 0x0000005e51087211 */ /* 0x002fc800078e38ff */
[----:B------:R-:W-:-:S04]  /*0340*/  LEA R9, R79, R8, 0x2 ;  /* 0x000000084f097211 */ /* 0x000fc800078e10ff */
[----:B------:R-:W-:-:S05]  /*0350*/  LEA R9, R96, R9, 0x12 ;  /* 0x0000000960097211 */ /* 0x000fca00078e90ff */
[----:B---3--:R-:W-:Y:S02]  /*0360*/  IMAD.WIDE.U32 R2, R9, 0x4, R2 ;  /* 0x0000000409027825 */ /* 0x008fe400078e0002 */
[----:B------:R-:W3:Y:S04]  /*0370*/  LDG.E.128.CONSTANT R8, desc[UR8][R20.64+0x100] ;  /* 0x0001000814087981 */ /* 0x000ee8000c1e9d00 */
[----:B------:R-:W4:Y:S04]  /*0380*/  LDG.E.128.CONSTANT R12, desc[UR8][R2.64] ;  /* 0x00000008020c7981 */ /* 0x000f28000c1e9d00 */
[----:B------:R0:W5:Y:S01]  /*0390*/  LDG.E.128.CONSTANT R16, desc[UR8][R2.64+0x100] ;  /* 0x0001000802107981 */ /* 0x000162000c1e9d00 */
[----:B------:R-:W1:Y:S01]  /*03a0*/  S2UR UR5, SR_CgaCtaId ;  /* 0x00000000000579c3 */ /* 0x000e620000008800 */
[----:B------:R-:W-:Y:S01]  /*03b0*/  UMOV UR4, 0x400 ;  /* 0x0000040000047882 */ /* 0x000fe20000000000 */
[----:B------:R-:W-:-:S02]  /*03c0*/  LEA R85, R92, R79, 0x5 ;  /* 0x0000004f5c557211 */ /* 0x000fc400078e28ff */
[----:B------:R-:W0:Y:S01]  /*03d0*/  S2R R92, SR_TID.Y ;  /* 0x00000000005c7919 */ /* 0x000e220000002200 */
[----:B-1----:R-:W-:Y:S02]  /*03e0*/  ULEA UR6, UR5, UR4, 0x18 ;  /* 0x0000000405067291 */ /* 0x002fe4000f8ec0ff */
[----:B------:R-:W-:-:S04]  /*03f0*/  UIADD3 UR4, UPT, UPT, UR4, 0x2000, URZ ;  /* 0x0000200004047890 */ /* 0x000fc8000fffe0ff */
[----:B------:R-:W-:Y:S01]  /*0400*/  ULEA UR4, UR5, UR4, 0x18 ;  /* 0x0000000405047291 */ /* 0x000fe2000f8ec0ff */
[C---:B------:R-:W-:Y:S01]  /*0410*/  LEA R87, R85.reuse, UR6, 0x4 ;  /* 0x0000000655577c11 */ /* 0x040fe2000f8e20ff */
[----:B------:R-:W-:Y:S04]  /*0420*/  BAR.SYNC.DEFER_BLOCKING 0x0 ;  /* 0x0000000000007b1d */ /* 0x000fe80000010000 */
[----:B------:R-:W-:Y:S02]  /*0430*/  LEA R85, R85, UR4, 0x4 ;  /* 0x0000000455557c11 */ /* 0x000fe4000f8e20ff */
[----:B------:R-:W1:Y:S01]  /*0440*/  S2R R79, SR_TID.X ;  /* 0x00000000004f7919 */ /* 0x000e620000002100 */
[----:B------:R-:W-:Y:S02]  /*0450*/  IADD3 R96, PT, PT, R96, 0x1, RZ ;  /* 0x0000000160607810 */ /* 0x000fe40007ffe0ff */
[----:B0-----:R-:W-:-:S02]  /*0460*/  MOV R2, RZ ;  /* 0x000000ff00027202 */ /* 0x001fc40000000f00 */
[----:B------:R-:W-:Y:S01]  /*0470*/  ISETP.NE.AND P1, PT, R96, 0x400, PT ;  /* 0x000004006000780c */ /* 0x000fe20003f25270 */
[----:B--2---:R0:W-:Y:S04]  /*0480*/  STS.128 [R87], R4 ;  /* 0x0000000457007388 */ /* 0x0041e80000000c00 */
[----:B---3--:R0:W-:Y:S04]  /*0490*/  STS.128 [R87+0x100], R8 ;  /* 0x0001000857007388 */ /* 0x0081e80000000c00 */
[----:B----4-:R0:W-:Y:S04]  /*04a0*/  STS.128 [R85], R12 ;  /* 0x0000000c55007388 */ /* 0x0101e80000000c00 */
[----:B-----5:R0:W-:Y:S01]  /*04b0*/  STS.128 [R85+0x100], R16 ;  /* 0x0001001055007388 */ /* 0x0201e20000000c00 */
[----:B-1----:R-:W-:Y:S06]  /*04c0*/  BAR.SYNC.DEFER_BLOCKING 0x0 ;  /* 0x0000000000007b1d */ /* 0x002fec0000010000 */
.L_x_0:
[C---:B------:R-:W-:Y:S02]  /*04d0*/  LEA R3, R2.reuse, R92, 0x5 ;  /* 0x0000005c02037211 */ /* 0x040fe400078e28ff */
[----:B0-----:R-:W-:Y:S02]  /*04e0*/  LEA R4, R2, R79, 0x5 ;  /* 0x0000004f02047211 */ /* 0x001fe400078e28ff */
[----:B------:R-:W-:Y:S02]  /*04f0*/  LEA R3, R3, UR6, 0x4 ;  /* 0x0000000603037c11 */ /* 0x000fe4000f8e20ff */
[----:B------:R-:W-:Y:S02]  /*0500*/  LEA R20, R4, UR4, 0x4 ;  /* 0x0000000404147c11 */ /* 0x000fe4000f8e20ff */
[----:B------:R-:W-:Y:S01]  /*0510*/  IADD3 R2, PT, PT, R2, 0x1, RZ ;  /* 0x0000000102027810 */ /* 0x000fe20007ffe0ff */
[----:B------:R-:W-:Y:S03]  /*0520*/  LDS.128 R4, [R3] ;  /* 0x0000000003047984 */ /* 0x000fe60000000c00 */
[----:B------:R-:W-:Y:S01]  /*0530*/  ISETP.NE.AND P0, PT, R2, 0x10, PT ;  /* 0x000000100200780c */ /* 0x000fe20003f05270 */
[----:B------:R-:W0:Y:S04]  /*0540*/  LDS.128 R8, [R20] ;  /* 0x0000000014087984 */ /* 0x000e280000000c00 */
[----:B------:R-:W1:Y:S04]  /*0550*/  LDS.128 R12, [R3+0x100] ;  /* 0x00010000030c7984 */ /* 0x000e680000000c00 */
[----:B------:R-:W2:Y:S01]  /*0560*/  LDS.128 R16, [R20+0x100] ;  /* 0x0001000014107984 */ /* 0x000ea20000000c00 */
[-C--:B0-----:R-:W-:Y:S01]  /*0570*/  FFMA R77, R4, R8.reuse, R77 ;  /* 0x00000008044d7223 */ /* 0x081fe2000000004d */
[-C--:B------:R-:W-:Y:S01]  /*0580*/  FFMA R70, R5, R8.reuse, R70 ;  /* 0x0000000805467223 */ /* 0x080fe20000000046 */
[-C--:B------:R-:W-:Y:S01]  /*0590*/  FFMA R63, R6, R8.reuse, R63 ;  /* 0x00000008063f7223 */ /* 0x080fe2000000003f */
[-C--:B------:R-:W-:Y:S01]  /*05a0*/  FFMA R62, R7, R8.reuse, R62 ;  /* 0x00000008073e7223 */ /* 0x080fe2000000003e */
[-C--:B-1----:R-:W-:Y:S01]  /*05b0*/  FFMA R55, R12, R8.reuse, R55 ;  /* 0x000000080c377223 */ /* 0x082fe20000000037 */
[-C--:B------:R-:W-:Y:S01]  /*05c0*/  FFMA R34, R13, R8.reuse, R34 ;  /* 0x000000080d227223 */ /* 0x080fe20000000022 */
[-C--:B------:R-:W-:Y:S01]  /*05d0*/  FFMA R37, R14, R8.reuse, R37 ;  /* 0x000000080e257223 */ /* 0x080fe20000000025 */
[----:B------:R-:W-:Y:S01]  /*05e0*/  FFMA R26, R15, R8, R26 ;  /* 0x000000080f1a7223 */ /* 0x000fe2000000001a */
[-C--:B------:R-:W-:Y:S01]  /*05f0*/  FFMA R29, R4, R9.reuse, R29 ;  /* 0x00000009041d7223 */ /* 0x080fe2000000001d */
[-C--:B------:R-:W-:Y:S01]  /*0600*/  FFMA R68, R5, R9.reuse, R68 ;  /* 0x0000000905447223 */ /* 0x080fe20000000044 */
[-C--:B------:R-:W-:Y:S01]  /*0610*/  FFMA R61, R6, R9.reuse, R61 ;  /* 0x00000009063d7223 */ /* 0x080fe2000000003d */
[-C--:B------:R-:W-:Y:S01]  /*0620*/  FFMA R60, R7, R9.reuse, R60 ;  /* 0x00000009073c7223 */ /* 0x080fe2000000003c */
[-C--:B------:R-:W-:Y:S01]  /*0630*/  FFMA R53, R12, R9.reuse, R53 ;  /* 0x000000090c357223 */ /* 0x080fe20000000035 */
        /* <DEDUP_REMOVED lines=19> */
[C---:B--2---:R-:W-:Y:S01]  /*0770*/  FFMA R23, R4.reuse, R16, R23 ;  /* 0x0000001004177223 */ /* 0x044fe20000000017 */
[C---:B------:R-:W-:Y:S01]  /*0780*/  FFMA R54, R4.reuse, R17, R54 ;  /* 0x0000001104367223 */ /* 0x040fe20000000036 */
[C---:B------:R-:W-:Y:S01]  /*0790*/  FFMA R47, R4.reuse, R18, R47 ;  /* 0x00000012042f7223 */ /* 0x040fe2000000002f */
[----:B------:R-:W-:Y:S01]  /*07a0*/  FFMA R52, R4, R19, R52 ;  /* 0x0000001304347223 */ /* 0x000fe20000000034 */
[C---:B------:R-:W-:Y:S01]  /*07b0*/  FFMA R45, R12.reuse, R16, R45 ;  /* 0x000000100c2d7223 */ /* 0x040fe2000000002d */
        /* <DEDUP_REMOVED lines=19> */
[-C--:B------:R-:W-:Y:S01]  /*08f0*/  FFMA R86, R7, R16.reuse, R86 ;  /* 0x0000001007567223 */ /* 0x080fe20000000056 */
[----:B------:R-:W-:Y:S01]  /*0900*/  FFMA R40, R15, R16, R40 ;  /* 0x000000100f287223 */ /* 0x000fe20000000028 */
[-C--:B------:R-:W-:Y:S01]  /*0910*/  FFMA R88, R7, R17.reuse, R88 ;  /* 0x0000001107587223 */ /* 0x080fe20000000058 */
[----:B------:R-:W-:Y:S01]  /*0920*/  FFMA R38, R15, R17, R38 ;  /* 0x000000110f267223 */ /* 0x000fe20000000026 */
[-C--:B------:R-:W-:Y:S01]  /*0930*/  FFMA R73, R7, R18.reuse, R73 ;  /* 0x0000001207497223 */ /* 0x080fe20000000049 */
[----:B------:R-:W-:Y:S01]  /*0940*/  FFMA R39, R15, R18, R39 ;  /* 0x000000120f277223 */ /* 0x000fe20000000027 */
[-C--:B------:R-:W-:Y:S01]  /*0950*/  FFMA R90, R7, R19.reuse, R90 ;  /* 0x00000013075a7223 */ /* 0x080fe2000000005a */
[----:B------:R-:W-:Y:S01]  /*0960*/  FFMA R36, R15, R19, R36 ;  /* 0x000000130f247223 */ /* 0x000fe20000000024 */
[----:B------:R-:W-:Y:S06]  /*0970*/  @P0 BRA `(.L_x_0) ;  /* 0xfffffff800d40947 */ /* 0x000fec000383ffff */
[----:B------:R-:W-:Y:S05]  /*0980*/  @P1 BRA `(.L_x_1) ;  /* 0xfffffff800501947 */ /* 0x000fea000383ffff */
[----:B------:R-:W0:Y:S01]  /*0990*/  S2R R5, SR_CTAID.Y ;  /* 0x0000000000057919 */ /* 0x000e220000002600 */
[----:B------:R-:W1:Y:S01]  /*09a0*/  LDC.64 R2, c[0x0][0x390] ;  /* 0x0000e400ff027b82 */ /* 0x000e620000000a00 */
[----:B0-----:R-:W-:-:S04]  /*09b0*/  LEA R92, R5, R92, 0x5 ;  /* 0x0000005c055c7211 */ /* 0x001fc800078e28ff */
[----:B------:R-:W-:-:S04]  /*09c0*/  LEA R92, R92, R81, 0x9 ;  /* 0x000000515c5c7211 */ /* 0x000fc800078e48ff */
[----:B------:R-:W-:-:S04]  /*09d0*/  LEA R5, R92, R79, 0x5 ;  /* 0x0000004f5c057211 */ /* 0x000fc800078e28ff */
[----:B------:R-:W-:-:S05]  /*09e0*/  SHF.L.U32 R5, R5, 0x2, RZ ;  /* 0x0000000205057819 */ /* 0x000fca00000006ff */
[----:B-1----:R-:W-:-:S05]  /*09f0*/  IMAD.WIDE.U32 R2, R5, 0x4, R2 ;  /* 0x0000000405027825 */ /* 0x002fca00078e0002 */
[----:B------:R-:W-:Y:S04]  /*0a00*/  STG.E desc[UR8][R2.64], R77 ;  /* 0x0000004d02007986 */ /* 0x000fe8000c101908 */
        /* <DEDUP_REMOVED lines=62> */
[----:B------:R-:W-:Y:S01]  /*0df0*/  STG.E desc[UR8][R2.64+0x43010c], R36 ;  /* 0x43010c2402007986 */ /* 0x000fe2000c101908 */
[----:B------:R-:W-:Y:S05]  /*0e00*/  EXIT ;  /* 0x000000000000794d */ /* 0x000fea0003800000 */
.L_x_2:
[----:B------:R-:W-:-:S00]  /*0e10*/  BRA `(.L_x_2) ;  /* 0xfffffffc00fc7947 */ /* 0x000fc0000383ffff */
[----:B------:R-:W-:-:S00]  /*0e20*/  NOP ;  /* 0x0000000000007918 */ /* 0x000fc00000000000 */
        /* <DEDUP_REMOVED lines=13> */
.L_x_3:


//--------------------- .nv.shared.main_kernel0   --------------------------
	.section	.nv.shared.main_kernel0,"aw",@nobits
	.sectionflags	@""
	.align	16
.nv.shared.main_kernel0:
	.zero		17408


//--------------------- .nv.shared.reserved.0     --------------------------
	.section	.nv.shared.reserved.0,"aw",@nobits
	.weak		__nv_reservedSMEM_offset_0_alias
	.size		__nv_reservedSMEM_offset_0_alias, 0, 64
	.other		__nv_reservedSMEM_offset_0_alias,@"STO_CUDA_RESERVED_SHARED STV_DEFAULT"
__nv_reservedSMEM_offset_0_alias:
	.zero		0
	.zero		64


//--------------------- .nv.constant0.main_kernel0 --------------------------
	.section	.nv.constant0.main_kernel0,"a",@progbits
	.sectionflags	@""
	.align	4
.nv.constant0.main_kernel0:
	.zero		920


//--------------------- SYMBOLS --------------------------

	.type		.nv.reservedSmem.offset0,@object
	.size		.nv.reservedSmem.offset0,0x4
	.type		.nv.reservedSmem.cap,@object
	.size		.nv.reservedSmem.cap,0x4
